//
// Generated by NVIDIA NVVM Compiler
//
// Compiler Build ID: CL-36424714
// Cuda compilation tools, release 13.0, V13.0.88
// Based on NVVM 20.0.0
//

.version 9.0
.target sm_100
.address_size 64

	// .globl	_Z14vectorMultiplyPKfS0_Pfi

.visible .entry _Z14vectorMultiplyPKfS0_Pfi(
	.param .u64 .ptr .align 1 _Z14vectorMultiplyPKfS0_Pfi_param_0,
	.param .u64 .ptr .align 1 _Z14vectorMultiplyPKfS0_Pfi_param_1,
	.param .u64 .ptr .align 1 _Z14vectorMultiplyPKfS0_Pfi_param_2,
	.param .u32 _Z14vectorMultiplyPKfS0_Pfi_param_3
)
{
	.reg .pred 	%p<2>;
	.reg .b32 	%r<6>;
	.reg .b32 	%f<4>;
	.reg .b64 	%rd<11>;

	ld.param.u64 	%rd1, [_Z14vectorMultiplyPKfS0_Pfi_param_0];
	ld.param.u64 	%rd2, [_Z14vectorMultiplyPKfS0_Pfi_param_1];
	ld.param.u64 	%rd3, [_Z14vectorMultiplyPKfS0_Pfi_param_2];
	ld.param.u32 	%r2, [_Z14vectorMultiplyPKfS0_Pfi_param_3];
	mov.u32 	%r3, %ctaid.x;
	mov.u32 	%r4, %ntid.x;
	mov.u32 	%r5, %tid.x;
	mad.lo.s32 	%r1, %r3, %r4, %r5;
	setp.ge.s32 	%p1, %r1, %r2;
	@%p1 bra 	$L__BB0_2;
	cvta.to.global.u64 	%rd4, %rd1;
	cvta.to.global.u64 	%rd5, %rd2;
	cvta.to.global.u64 	%rd6, %rd3;
	mul.wide.s32 	%rd7, %r1, 4;
	add.s64 	%rd8, %rd4, %rd7;
	ld.global.f32 	%f1, [%rd8];
	add.s64 	%rd9, %rd5, %rd7;
	ld.global.f32 	%f2, [%rd9];
	mul.f32 	%f3, %f1, %f2;
	add.s64 	%rd10, %rd6, %rd7;
	st.global.f32 	[%rd10], %f3;
$L__BB0_2:
	ret;

}


// ===== COMPILED SASS (sm_100) =====

	.target	sm_100

	.elftype	@"ET_EXEC"


//--------------------- .note.nv.tkinfo           --------------------------
	.section	.note.nv.tkinfo,"",@"SHT_NOTE"
	.sectionflags	@"SHF_NOTE_NV_TKINFO"
	.tkinfo
        /*0018*/ 	.word	0x00000002
        /*0030*/ 	.string	""
        /*0030*/ 	.string	"ptxas"
        /*0030*/ 	.string	"Cuda compilation tools, release 13.0, V13.0.88"
        /*0030*/ 	.string	"Build cuda_13.0.r13.0/compiler.36424714_0"
        /*0030*/ 	.string	"-arch sm_100 -m 64 "



//--------------------- .note.nv.cuinfo           --------------------------
	.section	.note.nv.cuinfo,"",@"SHT_NOTE"
	.sectionflags	@"SHF_NOTE_NV_CUINFO"
        /*0018*/ 	.short	0x0002
        /*001a*/ 	.short	0x0064
        /*001c*/ 	.short	0x0082
	.zero		2


//--------------------- .nv.info                  --------------------------
	.section	.nv.info,"",@"SHT_CUDA_INFO"
	.align	4


	//----- nvinfo : EIATTR_REGCOUNT
	.align		4
        /*0000*/ 	.byte	0x04, 0x2f
        /*0002*/ 	.short	(.L_1 - .L_0)
	.align		4
.L_0:
        /*0004*/ 	.word	index@(_Z14vectorMultiplyPKfS0_Pfi)
        /*0008*/ 	.word	0x0000000c


	//----- nvinfo : EIATTR_FRAME_SIZE
	.align		4
.L_1:
        /*000c*/ 	.byte	0x04, 0x11
        /*000e*/ 	.short	(.L_3 - .L_2)
	.align		4
.L_2:
        /*0010*/ 	.word	index@(_Z14vectorMultiplyPKfS0_Pfi)
        /*0014*/ 	.word	0x00000000


	//----- nvinfo : EIATTR_MIN_STACK_SIZE
	.align		4
.L_3:
        /*0018*/ 	.byte	0x04, 0x12
        /*001a*/ 	.short	(.L_5 - .L_4)
	.align		4
.L_4:
        /*001c*/ 	.word	index@(_Z14vectorMultiplyPKfS0_Pfi)
        /*0020*/ 	.word	0x00000000
.L_5:


//--------------------- .nv.compat                --------------------------
	.section	.nv.compat,"",@"SHT_CUDA_COMPAT_INFO"
	.align	4
        /*0000*/ 	.byte	0x02, 0x09, 0x00, 0x00, 0x02, 0x02, 0x01, 0x00, 0x02, 0x05, 0x05, 0x00, 0x03, 0x07, 0x01, 0x01
        /*0010*/ 	.byte	0x02, 0x03, 0x00, 0x00, 0x02, 0x06, 0x01, 0x00, 0x04, 0x0b, 0x08, 0x00, 0x09, 0x00, 0x00, 0x00
        /*0020*/ 	.byte	0x00, 0x00, 0x00, 0x00


//--------------------- .nv.info._Z14vectorMultiplyPKfS0_Pfi --------------------------
	.section	.nv.info._Z14vectorMultiplyPKfS0_Pfi,"",@"SHT_CUDA_INFO"
	.sectionflags	@""
	.align	4


	//----- nvinfo : EIATTR_CUDA_API_VERSION
	.align		4
        /*0000*/ 	.byte	0x04, 0x37
        /*0002*/ 	.short	(.L_7 - .L_6)
.L_6:
        /*0004*/ 	.word	0x00000082


	//----- nvinfo : EIATTR_KPARAM_INFO
	.align		4
.L_7:
        /*0008*/ 	.byte	0x04, 0x17
        /*000a*/ 	.short	(.L_9 - .L_8)
.L_8:
        /*000c*/ 	.word	0x00000000
        /*0010*/ 	.short	0x0003
        /*0012*/ 	.short	0x0018
        /*0014*/ 	.byte	0x00, 0xf0, 0x11, 0x00


	//----- nvinfo : EIATTR_KPARAM_INFO
	.align		4
.L_9:
        /*0018*/ 	.byte	0x04, 0x17
        /*001a*/ 	.short	(.L_11 - .L_10)
.L_10:
        /*001c*/ 	.word	0x00000000
        /*0020*/ 	.short	0x0002
        /*0022*/ 	.short	0x0010
        /*0024*/ 	.byte	0x00, 0xf5, 0x21, 0x00


	//----- nvinfo : EIATTR_KPARAM_INFO
	.align		4
.L_11:
        /*0028*/ 	.byte	0x04, 0x17
        /*002a*/ 	.short	(.L_13 - .L_12)
.L_12:
        /*002c*/ 	.word	0x00000000
        /*0030*/ 	.short	0x0001
        /*0032*/ 	.short	0x0008
        /*0034*/ 	.byte	0x00, 0xf5, 0x21, 0x00


	//----- nvinfo : EIATTR_KPARAM_INFO
	.align		4
.L_13:
        /*0038*/ 	.byte	0x04, 0x17
        /*003a*/ 	.short	(.L_15 - .L_14)
.L_14:
        /*003c*/ 	.word	0x00000000
        /*0040*/ 	.short	0x0000
        /*0042*/ 	.short	0x0000
        /*0044*/ 	.byte	0x00, 0xf5, 0x21, 0x00


	//----- nvinfo : EIATTR_SPARSE_MMA_MASK
	.align		4
.L_15:
        /*0048*/ 	.byte	0x03, 0x50
        /*004a*/ 	.short	0x0000


	//----- nvinfo : EIATTR_MAXREG_COUNT
	.align		4
        /*004c*/ 	.byte	0x03, 0x1b
        /*004e*/ 	.short	0x00ff


	//----- nvinfo : EIATTR_MERCURY_ISA_VERSION
	.align		4
        /*0050*/ 	.byte	0x03, 0x5f
        /*0052*/ 	.short	0x0101


	//----- nvinfo : EIATTR_VRC_CTA_INIT_COUNT
	.align		4
        /*0054*/ 	.byte	0x02, 0x4a
	.zero		1
	.zero		1


	//----- nvinfo : EIATTR_EXIT_INSTR_OFFSETS
	.align		4
        /*0058*/ 	.byte	0x04, 0x1c
        /*005a*/ 	.short	(.L_17 - .L_16)


	//   ....[0]....
.L_16:
        /*005c*/ 	.word	0x00000070


	//   ....[1]....
        /*0060*/ 	.word	0x00000130


	//----- nvinfo : EIATTR_CBANK_PARAM_SIZE
	.align		4
.L_17:
        /*0064*/ 	.byte	0x03, 0x19
        /*0066*/ 	.short	0x001c


	//----- nvinfo : EIATTR_PARAM_CBANK
	.align		4
        /*0068*/ 	.byte	0x04, 0x0a
        /*006a*/ 	.short	(.L_19 - .L_18)
	.align		4
.L_18:
        /*006c*/ 	.word	index@(.nv.constant0._Z14vectorMultiplyPKfS0_Pfi)
        /*0070*/ 	.short	0x0380
        /*0072*/ 	.short	0x001c


	//----- nvinfo : EIATTR_SW_WAR
	.align		4
.L_19:
        /*0074*/ 	.byte	0x04, 0x36
        /*0076*/ 	.short	(.L_21 - .L_20)
.L_20:
        /*0078*/ 	.word	0x00000008
.L_21:


//--------------------- .nv.callgraph             --------------------------
	.section	.nv.callgraph,"",@"SHT_CUDA_CALLGRAPH"
	.align	4
	.sectionentsize	8
	.align		4
        /*0000*/ 	.word	0x00000000
	.align		4
        /*0004*/ 	.word	0xffffffff
	.align		4
        /*0008*/ 	.word	0x00000000
	.align		4
        /*000c*/ 	.word	0xfffffffe
	.align		4
        /*0010*/ 	.word	0x00000000
	.align		4
        /*0014*/ 	.word	0xfffffffd
	.align		4
        /*0018*/ 	.word	0x00000000
	.align		4
        /*001c*/ 	.word	0xfffffffc


//--------------------- .text._Z14vectorMultiplyPKfS0_Pfi --------------------------
	.section	.text._Z14vectorMultiplyPKfS0_Pfi,"ax",@progbits
	.align	128
        .global         _Z14vectorMultiplyPKfS0_Pfi
        .type           _Z14vectorMultiplyPKfS0_Pfi,@function
        .size           _Z14vectorMultiplyPKfS0_Pfi,(.L_x_1 - _Z14vectorMultiplyPKfS0_Pfi)
        .other          _Z14vectorMultiplyPKfS0_Pfi,@"STO_CUDA_ENTRY STV_DEFAULT"
_Z14vectorMultiplyPKfS0_Pfi:
.text._Z14vectorMultiplyPKfS0_Pfi:
[----:B------:R-:W-:Y:S01]  /*0000*/  LDC R1, c[0x0][0x37c] ;  /* 0x0000df00ff017b82 */ /* 0x000fe20000000800 */
[----:B------:R-:W0:Y:S07]  /*0010*/  S2R R0, SR_TID.X ;  /* 0x0000000000007919 */ /* 0x000e2e0000002100 */
[----:B------:R-:W0:Y:S01]  /*0020*/  S2UR UR4, SR_CTAID.X ;  /* 0x00000000000479c3 */ /* 0x000e220000002500 */
[----:B------:R-:W1:Y:S07]  /*0030*/  LDCU UR5, c[0x0][0x398] ;  /* 0x00007300ff0577ac */ /* 0x000e6e0008000800 */
[----:B------:R-:W0:Y:S02]  /*0040*/  LDC R9, c[0x0][0x360] ;  /* 0x0000d800ff097b82 */ /* 0x000e240000000800 */
[----:B0-----:R-:W-:-:S05]  /*0050*/  IMAD R9, R9, UR4, R0 ;  /* 0x0000000409097c24 */ /* 0x001fca000f8e0200 */
[----:B-1----:R-:W-:-:S13]  /*0060*/  ISETP.GE.AND P0, PT, R9, UR5, PT ;  /* 0x0000000509007c0c */ /* 0x002fda000bf06270 */
[----:B------:R-:W-:Y:S05]  /*0070*/  @P0 EXIT ;  /* 0x000000000000094d */ /* 0x000fea0003800000 */
[----:B------:R-:W0:Y:S01]  /*0080*/  LDC.64 R2, c[0x0][0x380] ;  /* 0x0000e000ff027b82 */ /* 0x000e220000000a00 */
[----:B------:R-:W1:Y:S07]  /*0090*/  LDCU.64 UR4, c[0x0][0x358] ;  /* 0x00006b00ff0477ac */ /* 0x000e6e0008000a00 */
[----:B------:R-:W2:Y:S08]  /*00a0*/  LDC.64 R4, c[0x0][0x388] ;  /* 0x0000e200ff047b82 */ /* 0x000eb00000000a00 */
[----:B------:R-:W3:Y:S01]  /*00b0*/  LDC.64 R6, c[0x0][0x390] ;  /* 0x0000e400ff067b82 */ /* 0x000ee20000000a00 */
[----:B0-----:R-:W-:-:S06]  /*00c0*/  IMAD.WIDE R2, R9, 0x4, R2 ;  /* 0x0000000409027825 */ /* 0x001fcc00078e0202 */
[----:B-1----:R-:W4:Y:S01]  /*00d0*/  LDG.E R2, desc[UR4][R2.64] ;  /* 0x0000000402027981 */ /* 0x002f22000c1e1900 */
[----:B--2---:R-:W-:-:S06]  /*00e0*/  IMAD.WIDE R4, R9, 0x4, R4 ;  /* 0x0000000409047825 */ /* 0x004fcc00078e0204 */
[----:B------:R-:W4:Y:S01]  /*00f0*/  LDG.E R5, desc[UR4][R4.64] ;  /* 0x0000000404057981 */ /* 0x000f22000c1e1900 */
[----:B---3--:R-:W-:-:S04]  /*0100*/  IMAD.WIDE R6, R9, 0x4, R6 ;  /* 0x0000000409067825 */ /* 0x008fc800078e0206 */
[----:B----4-:R-:W-:-:S05]  /*0110*/  FMUL R9, R2, R5 ;  /* 0x0000000502097220 */ /* 0x010fca0000400000 */
[----:B------:R-:W-:Y:S01]  /*0120*/  STG.E desc[UR4][R6.64], R9 ;  /* 0x0000000906007986 */ /* 0x000fe2000c101904 */
[----:B------:R-:W-:Y:S05]  /*0130*/  EXIT ;  /* 0x000000000000794d */ /* 0x000fea0003800000 */
.L_x_0:
[----:B------:R-:W-:-:S00]  /*0140*/  BRA `(.L_x_0) ;  /* 0xfffffffc00fc7947 */ /* 0x000fc0000383ffff */
[----:B------:R-:W-:-:S00]  /*0150*/  NOP ;  /* 0x0000000000007918 */ /* 0x000fc00000000000 */
        /* <DEDUP_REMOVED lines=10> */
.L_x_1:


//--------------------- .nv.shared.reserved.0     --------------------------
	.section	.nv.shared.reserved.0,"aw",@nobits
	.weak		__nv_reservedSMEM_offset_0_alias
	.size		__nv_reservedSMEM_offset_0_alias, 0, 64
	.other		__nv_reservedSMEM_offset_0_alias,@"STO_CUDA_RESERVED_SHARED STV_DEFAULT"
__nv_reservedSMEM_offset_0_alias:
	.zero		0
	.zero		64


//--------------------- .nv.constant0._Z14vectorMultiplyPKfS0_Pfi --------------------------
	.section	.nv.constant0._Z14vectorMultiplyPKfS0_Pfi,"a",@progbits
	.sectionflags	@""
	.align	4
.nv.constant0._Z14vectorMultiplyPKfS0_Pfi:
	.zero		924


//--------------------- SYMBOLS --------------------------

	.type		.nv.reservedSmem.offset0,@object
	.size		.nv.reservedSmem.offset0,0x4
